//
// Generated by NVIDIA NVVM Compiler
//
// Compiler Build ID: CL-36424714
// Cuda compilation tools, release 13.0, V13.0.88
// Based on NVVM 20.0.0
//

.version 9.0
.target sm_100
.address_size 64

	// .globl	_Z16histogram_kernelPKjjPj
.extern .shared .align 16 .b8 local_histogram[];

.visible .entry _Z16histogram_kernelPKjjPj(
	.param .u64 .ptr .align 1 _Z16histogram_kernelPKjjPj_param_0,
	.param .u32 _Z16histogram_kernelPKjjPj_param_1,
	.param .u64 .ptr .align 1 _Z16histogram_kernelPKjjPj_param_2
)
{
	.reg .pred 	%p<9>;
	.reg .b16 	%rs<7>;
	.reg .b32 	%r<101>;
	.reg .b64 	%rd<21>;

	ld.param.u64 	%rd7, [_Z16histogram_kernelPKjjPj_param_0];
	ld.param.u32 	%r48, [_Z16histogram_kernelPKjjPj_param_1];
	ld.param.u64 	%rd8, [_Z16histogram_kernelPKjjPj_param_2];
	cvta.to.global.u64 	%rd1, %rd8;
	mov.u32 	%r100, %tid.x;
	mov.u32 	%r49, %ctaid.x;
	mov.u32 	%r2, %ntid.x;
	mad.lo.s32 	%r92, %r49, %r2, %r100;
	add.s32 	%r50, %r100, %r2;
	cvt.u16.u32 	%rs2, %r50;
	xor.b16  	%rs3, %rs2, 4095;
	cvt.u16.u32 	%rs4, %r2;
	div.u16 	%rs5, %rs3, %rs4;
	and.b16  	%rs1, %rs5, 3;
	xor.b16  	%rs6, %rs1, 2;
	cvt.u32.u16 	%r4, %rs6;
	setp.eq.s16 	%p1, %rs1, 2;
	mov.u32 	%r91, %r100;
	@%p1 bra 	$L__BB0_3;
	shl.b32 	%r51, %r100, 2;
	mov.u32 	%r52, local_histogram;
	add.s32 	%r88, %r52, %r51;
	shl.b32 	%r6, %r2, 2;
	neg.s32 	%r87, %r4;
	mad.lo.s32 	%r91, %r2, %r4, %r100;
$L__BB0_2:
	.pragma "nounroll";
	mov.b32 	%r53, 0;
	st.shared.u32 	[%r88], %r53;
	add.s32 	%r88, %r88, %r6;
	add.s32 	%r87, %r87, 1;
	setp.ne.s32 	%p2, %r87, 0;
	@%p2 bra 	$L__BB0_2;
$L__BB0_3:
	shl.b32 	%r14, %r2, 2;
	shl.b32 	%r54, %r91, 2;
	mov.u32 	%r55, local_histogram;
	add.s32 	%r90, %r55, %r54;
	shl.b32 	%r16, %r2, 4;
	shl.b32 	%r17, %r2, 3;
	mul.lo.s32 	%r18, %r2, 12;
$L__BB0_4:
	mov.b32 	%r56, 0;
	st.shared.u32 	[%r90], %r56;
	add.s32 	%r57, %r90, %r14;
	st.shared.u32 	[%r57], %r56;
	add.s32 	%r58, %r90, %r17;
	st.shared.u32 	[%r58], %r56;
	add.s32 	%r59, %r90, %r18;
	st.shared.u32 	[%r59], %r56;
	add.s32 	%r91, %r91, %r14;
	add.s32 	%r90, %r90, %r16;
	setp.lt.u32 	%p3, %r91, 4096;
	@%p3 bra 	$L__BB0_4;
	bar.sync 	0;
	setp.ge.u32 	%p4, %r92, %r48;
	@%p4 bra 	$L__BB0_8;
	mov.u32 	%r60, %nctaid.x;
	mul.lo.s32 	%r23, %r60, %r2;
	cvta.to.global.u64 	%rd2, %rd7;
$L__BB0_7:
	mul.wide.u32 	%rd9, %r92, 4;
	add.s64 	%rd10, %rd2, %rd9;
	ld.global.u32 	%r61, [%rd10];
	shl.b32 	%r62, %r61, 2;
	add.s32 	%r64, %r55, %r62;
	atom.shared.add.u32 	%r65, [%r64], 1;
	add.s32 	%r92, %r92, %r23;
	setp.lt.u32 	%p5, %r92, %r48;
	@%p5 bra 	$L__BB0_7;
$L__BB0_8:
	setp.eq.s16 	%p6, %rs1, 2;
	bar.sync 	0;
	@%p6 bra 	$L__BB0_11;
	shl.b32 	%r66, %r100, 2;
	add.s32 	%r94, %r55, %r66;
	mul.wide.u32 	%rd11, %r100, 4;
	add.s64 	%rd20, %rd1, %rd11;
	mul.wide.u32 	%rd4, %r2, 4;
	neg.s32 	%r93, %r4;
	mad.lo.s32 	%r100, %r2, %r4, %r100;
$L__BB0_10:
	.pragma "nounroll";
	ld.shared.u32 	%r68, [%r94];
	atom.global.add.u32 	%r69, [%rd20], %r68;
	add.s32 	%r94, %r94, %r14;
	add.s64 	%rd20, %rd20, %rd4;
	add.s32 	%r93, %r93, 1;
	setp.ne.s32 	%p7, %r93, 0;
	@%p7 bra 	$L__BB0_10;
$L__BB0_11:
	shl.b32 	%r70, %r2, 1;
	add.s32 	%r99, %r100, %r70;
	mad.lo.s32 	%r98, %r2, 3, %r100;
	add.s32 	%r97, %r2, %r100;
	shl.b32 	%r71, %r100, 2;
	add.s32 	%r96, %r55, %r71;
$L__BB0_12:
	mul.wide.u32 	%rd12, %r100, 4;
	add.s64 	%rd13, %rd1, %rd12;
	ld.shared.u32 	%r73, [%r96];
	atom.global.add.u32 	%r74, [%rd13], %r73;
	add.s32 	%r75, %r100, %r2;
	mul.wide.u32 	%rd14, %r97, 4;
	add.s64 	%rd15, %rd1, %rd14;
	add.s32 	%r76, %r96, %r14;
	ld.shared.u32 	%r77, [%r76];
	atom.global.add.u32 	%r78, [%rd15], %r77;
	add.s32 	%r79, %r75, %r2;
	mul.wide.u32 	%rd16, %r99, 4;
	add.s64 	%rd17, %rd1, %rd16;
	add.s32 	%r80, %r96, %r17;
	ld.shared.u32 	%r81, [%r80];
	atom.global.add.u32 	%r82, [%rd17], %r81;
	add.s32 	%r83, %r79, %r2;
	mul.wide.u32 	%rd18, %r98, 4;
	add.s64 	%rd19, %rd1, %rd18;
	add.s32 	%r84, %r96, %r18;
	ld.shared.u32 	%r85, [%r84];
	atom.global.add.u32 	%r86, [%rd19], %r85;
	add.s32 	%r100, %r83, %r2;
	add.s32 	%r99, %r99, %r14;
	add.s32 	%r98, %r98, %r14;
	add.s32 	%r97, %r97, %r14;
	add.s32 	%r96, %r96, %r16;
	setp.lt.u32 	%p8, %r100, 4096;
	@%p8 bra 	$L__BB0_12;
	ret;

}
	// .globl	_Z10saturationPj
.visible .entry _Z10saturationPj(
	.param .u64 .ptr .align 1 _Z10saturationPj_param_0
)
{
	.reg .pred 	%p<4>;
	.reg .b32 	%r<12>;
	.reg .b64 	%rd<5>;

	ld.param.u64 	%rd3, [_Z10saturationPj_param_0];
	mov.u32 	%r6, %tid.x;
	mov.u32 	%r7, %ctaid.x;
	mov.u32 	%r1, %ntid.x;
	mad.lo.s32 	%r11, %r7, %r1, %r6;
	setp.gt.u32 	%p1, %r11, 4095;
	@%p1 bra 	$L__BB1_5;
	mov.u32 	%r8, %nctaid.x;
	mul.lo.s32 	%r3, %r1, %r8;
	cvta.to.global.u64 	%rd1, %rd3;
$L__BB1_2:
	mul.wide.u32 	%rd4, %r11, 4;
	add.s64 	%rd2, %rd1, %rd4;
	ld.global.u32 	%r9, [%rd2];
	setp.lt.u32 	%p2, %r9, 257;
	@%p2 bra 	$L__BB1_4;
	mov.b32 	%r10, 256;
	st.global.u32 	[%rd2], %r10;
$L__BB1_4:
	add.s32 	%r11, %r11, %r3;
	setp.lt.u32 	%p3, %r11, 4096;
	@%p3 bra 	$L__BB1_2;
$L__BB1_5:
	ret;

}


// ===== COMPILED SASS (sm_100) =====

	.target	sm_100

	.elftype	@"ET_EXEC"


//--------------------- .note.nv.tkinfo           --------------------------
	.section	.note.nv.tkinfo,"",@"SHT_NOTE"
	.sectionflags	@"SHF_NOTE_NV_TKINFO"
	.tkinfo
        /*0018*/ 	.word	0x00000002
        /*0030*/ 	.string	""
        /*0030*/ 	.string	"ptxas"
        /*0030*/ 	.string	"Cuda compilation tools, release 13.0, V13.0.88"
        /*0030*/ 	.string	"Build cuda_13.0.r13.0/compiler.36424714_0"
        /*0030*/ 	.string	"-arch sm_100 -m 64 "



//--------------------- .note.nv.cuinfo           --------------------------
	.section	.note.nv.cuinfo,"",@"SHT_NOTE"
	.sectionflags	@"SHF_NOTE_NV_CUINFO"
        /*0018*/ 	.short	0x0002
        /*001a*/ 	.short	0x0064
        /*001c*/ 	.short	0x0082
	.zero		2


//--------------------- .nv.info                  --------------------------
	.section	.nv.info,"",@"SHT_CUDA_INFO"
	.align	4


	//----- nvinfo : EIATTR_REGCOUNT
	.align		4
        /*0000*/ 	.byte	0x04, 0x2f
        /*0002*/ 	.short	(.L_1 - .L_0)
	.align		4
.L_0:
        /*0004*/ 	.word	index@(_Z16histogram_kernelPKjjPj)
        /*0008*/ 	.word	0x00000020


	//----- nvinfo : EIATTR_FRAME_SIZE
	.align		4
.L_1:
        /*000c*/ 	.byte	0x04, 0x11
        /*000e*/ 	.short	(.L_3 - .L_2)
	.align		4
.L_2:
        /*0010*/ 	.word	index@($__internal_0_$__cuda_sm20_div_u16)
        /*0014*/ 	.word	0x00000000


	//----- nvinfo : EIATTR_FRAME_SIZE
	.align		4
.L_3:
        /*0018*/ 	.byte	0x04, 0x11
        /*001a*/ 	.short	(.L_5 - .L_4)
	.align		4
.L_4:
        /*001c*/ 	.word	index@(_Z16histogram_kernelPKjjPj)
        /*0020*/ 	.word	0x00000000


	//----- nvinfo : EIATTR_REGCOUNT
	.align		4
.L_5:
        /*0024*/ 	.byte	0x04, 0x2f
        /*0026*/ 	.short	(.L_7 - .L_6)
	.align		4
.L_6:
        /*0028*/ 	.word	index@(_Z10saturationPj)
        /*002c*/ 	.word	0x0000000c


	//----- nvinfo : EIATTR_FRAME_SIZE
	.align		4
.L_7:
        /*0030*/ 	.byte	0x04, 0x11
        /*0032*/ 	.short	(.L_9 - .L_8)
	.align		4
.L_8:
        /*0034*/ 	.word	index@(_Z10saturationPj)
        /*0038*/ 	.word	0x00000000


	//----- nvinfo : EIATTR_MIN_STACK_SIZE
	.align		4
.L_9:
        /*003c*/ 	.byte	0x04, 0x12
        /*003e*/ 	.short	(.L_11 - .L_10)
	.align		4
.L_10:
        /*0040*/ 	.word	index@(_Z10saturationPj)
        /*0044*/ 	.word	0x00000000


	//----- nvinfo : EIATTR_MIN_STACK_SIZE
	.align		4
.L_11:
        /*0048*/ 	.byte	0x04, 0x12
        /*004a*/ 	.short	(.L_13 - .L_12)
	.align		4
.L_12:
        /*004c*/ 	.word	index@(_Z16histogram_kernelPKjjPj)
        /*0050*/ 	.word	0x00000000
.L_13:


//--------------------- .nv.compat                --------------------------
	.section	.nv.compat,"",@"SHT_CUDA_COMPAT_INFO"
	.align	4
        /*0000*/ 	.byte	0x02, 0x09, 0x00, 0x00, 0x02, 0x02, 0x01, 0x00, 0x02, 0x05, 0x05, 0x00, 0x03, 0x07, 0x01, 0x01
        /*0010*/ 	.byte	0x02, 0x03, 0x00, 0x00, 0x02, 0x06, 0x01, 0x00, 0x04, 0x0b, 0x08, 0x00, 0x01, 0x00, 0x00, 0x00
        /*0020*/ 	.byte	0x00, 0x00, 0x00, 0x00


//--------------------- .nv.info._Z10saturationPj --------------------------
	.section	.nv.info._Z10saturationPj,"",@"SHT_CUDA_INFO"
	.sectionflags	@""
	.align	4


	//----- nvinfo : EIATTR_CUDA_API_VERSION
	.align		4
        /*0000*/ 	.byte	0x04, 0x37
        /*0002*/ 	.short	(.L_15 - .L_14)
.L_14:
        /*0004*/ 	.word	0x00000082


	//----- nvinfo : EIATTR_KPARAM_INFO
	.align		4
.L_15:
        /*0008*/ 	.byte	0x04, 0x17
        /*000a*/ 	.short	(.L_17 - .L_16)
.L_16:
        /*000c*/ 	.word	0x00000000
        /*0010*/ 	.short	0x0000
        /*0012*/ 	.short	0x0000
        /*0014*/ 	.byte	0x00, 0xf5, 0x21, 0x00


	//----- nvinfo : EIATTR_SPARSE_MMA_MASK
	.align		4
.L_17:
        /*0018*/ 	.byte	0x03, 0x50
        /*001a*/ 	.short	0x0000


	//----- nvinfo : EIATTR_MAXREG_COUNT
	.align		4
        /*001c*/ 	.byte	0x03, 0x1b
        /*001e*/ 	.short	0x00ff


	//----- nvinfo : EIATTR_MERCURY_ISA_VERSION
	.align		4
        /*0020*/ 	.byte	0x03, 0x5f
        /*0022*/ 	.short	0x0101


	//----- nvinfo : EIATTR_VRC_CTA_INIT_COUNT
	.align		4
        /*0024*/ 	.byte	0x02, 0x4a
	.zero		1
	.zero		1


	//----- nvinfo : EIATTR_EXIT_INSTR_OFFSETS
	.align		4
        /*0028*/ 	.byte	0x04, 0x1c
        /*002a*/ 	.short	(.L_19 - .L_18)


	//   ....[0]....
.L_18:
        /*002c*/ 	.word	0x00000060


	//   ....[1]....
        /*0030*/ 	.word	0x00000130


	//----- nvinfo : EIATTR_CRS_STACK_SIZE
	.align		4
.L_19:
        /*0034*/ 	.byte	0x04, 0x1e
        /*0036*/ 	.short	(.L_21 - .L_20)
.L_20:
        /*0038*/ 	.word	0x00000000


	//----- nvinfo : EIATTR_CBANK_PARAM_SIZE
	.align		4
.L_21:
        /*003c*/ 	.byte	0x03, 0x19
        /*003e*/ 	.short	0x0008


	//----- nvinfo : EIATTR_PARAM_CBANK
	.align		4
        /*0040*/ 	.byte	0x04, 0x0a
        /*0042*/ 	.short	(.L_23 - .L_22)
	.align		4
.L_22:
        /*0044*/ 	.word	index@(.nv.constant0._Z10saturationPj)
        /*0048*/ 	.short	0x0380
        /*004a*/ 	.short	0x0008


	//----- nvinfo : EIATTR_SW_WAR
	.align		4
.L_23:
        /*004c*/ 	.byte	0x04, 0x36
        /*004e*/ 	.short	(.L_25 - .L_24)
.L_24:
        /*0050*/ 	.word	0x00000008
.L_25:


//--------------------- .nv.info._Z16histogram_kernelPKjjPj --------------------------
	.section	.nv.info._Z16histogram_kernelPKjjPj,"",@"SHT_CUDA_INFO"
	.sectionflags	@""
	.align	4


	//----- nvinfo : EIATTR_CUDA_API_VERSION
	.align		4
        /*0000*/ 	.byte	0x04, 0x37
        /*0002*/ 	.short	(.L_27 - .L_26)
.L_26:
        /*0004*/ 	.word	0x00000082


	//----- nvinfo : EIATTR_KPARAM_INFO
	.align		4
.L_27:
        /*0008*/ 	.byte	0x04, 0x17
        /*000a*/ 	.short	(.L_29 - .L_28)
.L_28:
        /*000c*/ 	.word	0x00000000
        /*0010*/ 	.short	0x0002
        /*0012*/ 	.short	0x0010
        /*0014*/ 	.byte	0x00, 0xf5, 0x21, 0x00


	//----- nvinfo : EIATTR_KPARAM_INFO
	.align		4
.L_29:
        /*0018*/ 	.byte	0x04, 0x17
        /*001a*/ 	.short	(.L_31 - .L_30)
.L_30:
        /*001c*/ 	.word	0x00000000
        /*0020*/ 	.short	0x0001
        /*0022*/ 	.short	0x0008
        /*0024*/ 	.byte	0x00, 0xf0, 0x11, 0x00


	//----- nvinfo : EIATTR_KPARAM_INFO
	.align		4
.L_31:
        /*0028*/ 	.byte	0x04, 0x17
        /*002a*/ 	.short	(.L_33 - .L_32)
.L_32:
        /*002c*/ 	.word	0x00000000
        /*0030*/ 	.short	0x0000
        /*0032*/ 	.short	0x0000
        /*0034*/ 	.byte	0x00, 0xf5, 0x21, 0x00


	//----- nvinfo : EIATTR_SPARSE_MMA_MASK
	.align		4
.L_33:
        /*0038*/ 	.byte	0x03, 0x50
        /*003a*/ 	.short	0x0000


	//----- nvinfo : EIATTR_MAXREG_COUNT
	.align		4
        /*003c*/ 	.byte	0x03, 0x1b
        /*003e*/ 	.short	0x00ff


	//----- nvinfo : EIATTR_NUM_BARRIERS
	.align		4
        /*0040*/ 	.byte	0x02, 0x4c
        /*0042*/ 	.byte	0x01
	.zero		1


	//----- nvinfo : EIATTR_MERCURY_ISA_VERSION
	.align		4
        /*0044*/ 	.byte	0x03, 0x5f
        /*0046*/ 	.short	0x0101


	//----- nvinfo : EIATTR_VRC_CTA_INIT_COUNT
	.align		4
        /*0048*/ 	.byte	0x02, 0x4a
	.zero		1
	.zero		1


	//----- nvinfo : EIATTR_EXIT_INSTR_OFFSETS
	.align		4
        /*004c*/ 	.byte	0x04, 0x1c
        /*004e*/ 	.short	(.L_35 - .L_34)


	//   ....[0]....
.L_34:
        /*0050*/ 	.word	0x000006c0


	//----- nvinfo : EIATTR_CRS_STACK_SIZE
	.align		4
.L_35:
        /*0054*/ 	.byte	0x04, 0x1e
        /*0056*/ 	.short	(.L_37 - .L_36)
.L_36:
        /*0058*/ 	.word	0x00000000


	//----- nvinfo : EIATTR_CBANK_PARAM_SIZE
	.align		4
.L_37:
        /*005c*/ 	.byte	0x03, 0x19
        /*005e*/ 	.short	0x0018


	//----- nvinfo : EIATTR_PARAM_CBANK
	.align		4
        /*0060*/ 	.byte	0x04, 0x0a
        /*0062*/ 	.short	(.L_39 - .L_38)
	.align		4
.L_38:
        /*0064*/ 	.word	index@(.nv.constant0._Z16histogram_kernelPKjjPj)
        /*0068*/ 	.short	0x0380
        /*006a*/ 	.short	0x0018


	//----- nvinfo : EIATTR_SW_WAR
	.align		4
.L_39:
        /*006c*/ 	.byte	0x04, 0x36
        /*006e*/ 	.short	(.L_41 - .L_40)
.L_40:
        /*0070*/ 	.word	0x00000008
.L_41:


//--------------------- .nv.callgraph             --------------------------
	.section	.nv.callgraph,"",@"SHT_CUDA_CALLGRAPH"
	.align	4
	.sectionentsize	8
	.align		4
        /*0000*/ 	.word	0x00000000
	.align		4
        /*0004*/ 	.word	0xffffffff
	.align		4
        /*0008*/ 	.word	0x00000000
	.align		4
        /*000c*/ 	.word	0xfffffffe
	.align		4
        /*0010*/ 	.word	0x00000000
	.align		4
        /*0014*/ 	.word	0xfffffffd
	.align		4
        /*0018*/ 	.word	0x00000000
	.align		4
        /*001c*/ 	.word	0xfffffffc


//--------------------- .text._Z10saturationPj    --------------------------
	.section	.text._Z10saturationPj,"ax",@progbits
	.align	128
        .global         _Z10saturationPj
        .type           _Z10saturationPj,@function
        .size           _Z10saturationPj,(.L_x_16 - _Z10saturationPj)
        .other          _Z10saturationPj,@"STO_CUDA_ENTRY STV_DEFAULT"
_Z10saturationPj:
.text._Z10saturationPj:
[----:B------:R-:W-:Y:S01]  /*0000*/  LDC R1, c[0x0][0x37c] ;  /* 0x0000df00ff017b82 */ /* 0x000fe20000000800 */
[----:B------:R-:W0:Y:S07]  /*0010*/  S2R R0, SR_TID.X ;  /* 0x0000000000007919 */ /* 0x000e2e0000002100 */
[----:B------:R-:W0:Y:S08]  /*0020*/  S2UR UR4, SR_CTAID.X ;  /* 0x00000000000479c3 */ /* 0x000e300000002500 */
[----:B------:R-:W0:Y:S02]  /*0030*/  LDC R7, c[0x0][0x360] ;  /* 0x0000d800ff077b82 */ /* 0x000e240000000800 */
[----:B0-----:R-:W-:-:S05]  /*0040*/  IMAD R0, R7, UR4, R0 ;  /* 0x0000000407007c24 */ /* 0x001fca000f8e0200 */
[----:B------:R-:W-:-:S13]  /*0050*/  ISETP.GT.U32.AND P0, PT, R0, 0xfff, PT ;  /* 0x00000fff0000780c */ /* 0x000fda0003f04070 */
[----:B------:R-:W-:Y:S05]  /*0060*/  @P0 EXIT ;  /* 0x000000000000094d */ /* 0x000fea0003800000 */
[----:B------:R-:W0:Y:S01]  /*0070*/  LDC.64 R2, c[0x0][0x380] ;  /* 0x0000e000ff027b82 */ /* 0x000e220000000a00 */
[----:B------:R-:W1:Y:S01]  /*0080*/  LDCU UR4, c[0x0][0x370] ;  /* 0x00006e00ff0477ac */ /* 0x000e620008000800 */
[----:B------:R-:W2:Y:S01]  /*0090*/  LDCU.64 UR6, c[0x0][0x358] ;  /* 0x00006b00ff0677ac */ /* 0x000ea20008000a00 */
[----:B-1----:R-:W-:-:S07]  /*00a0*/  IMAD R7, R7, UR4, RZ ;  /* 0x0000000407077c24 */ /* 0x002fce000f8e02ff */
.L_x_0:
[----:B0-----:R-:W-:-:S05]  /*00b0*/  IMAD.WIDE.U32 R4, R0, 0x4, R2 ;  /* 0x0000000400047825 */ /* 0x001fca00078e0002 */
[----:B--2---:R-:W2:Y:S01]  /*00c0*/  LDG.E R6, desc[UR6][R4.64] ;  /* 0x0000000604067981 */ /* 0x004ea2000c1e1900 */
[----:B------:R-:W-:Y:S02]  /*00d0*/  IADD3 R0, PT, PT, R7, R0, RZ ;  /* 0x0000000007007210 */ /* 0x000fe40007ffe0ff */
[----:B--2---:R-:W-:-:S13]  /*00e0*/  ISETP.GE.U32.AND P0, PT, R6, 0x101, PT ;  /* 0x000001010600780c */ /* 0x004fda0003f06070 */
[----:B------:R-:W-:-:S05]  /*00f0*/  @P0 MOV R9, 0x100 ;  /* 0x0000010000090802 */ /* 0x000fca0000000f00 */
[----:B------:R1:W-:Y:S01]  /*0100*/  @P0 STG.E desc[UR6][R4.64], R9 ;  /* 0x0000000904000986 */ /* 0x0003e2000c101906 */
[----:B------:R-:W-:-:S13]  /*0110*/  ISETP.GE.U32.AND P0, PT, R0, 0x1000, PT ;  /* 0x000010000000780c */ /* 0x000fda0003f06070 */
[----:B-1----:R-:W-:Y:S05]  /*0120*/  @!P0 BRA `(.L_x_0) ;  /* 0xfffffffc00e08947 */ /* 0x002fea000383ffff */
[----:B------:R-:W-:Y:S05]  /*0130*/  EXIT ;  /* 0x000000000000794d */ /* 0x000fea0003800000 */
.L_x_1:
[----:B------:R-:W-:-:S00]  /*0140*/  BRA `(.L_x_1) ;  /* 0xfffffffc00fc7947 */ /* 0x000fc0000383ffff */
[----:B------:R-:W-:-:S00]  /*0150*/  NOP ;  /* 0x0000000000007918 */ /* 0x000fc00000000000 */
        /* <DEDUP_REMOVED lines=10> */
.L_x_16:


//--------------------- .text._Z16histogram_kernelPKjjPj --------------------------
	.section	.text._Z16histogram_kernelPKjjPj,"ax",@progbits
	.align	128
        .global         _Z16histogram_kernelPKjjPj
        .type           _Z16histogram_kernelPKjjPj,@function
        .size           _Z16histogram_kernelPKjjPj,(.L_x_15 - _Z16histogram_kernelPKjjPj)
        .other          _Z16histogram_kernelPKjjPj,@"STO_CUDA_ENTRY STV_DEFAULT"
_Z16histogram_kernelPKjjPj:
.text._Z16histogram_kernelPKjjPj:
[----:B------:R-:W-:Y:S01]  /*0000*/  LDC R1, c[0x0][0x37c] ;  /* 0x0000df00ff017b82 */ /* 0x000fe20000000800 */
[----:B------:R-:W0:Y:S07]  /*0010*/  S2R R3, SR_TID.X ;  /* 0x0000000000037919 */ /* 0x000e2e0000002100 */
[----:B------:R-:W1:Y:S08]  /*0020*/  LDC R0, c[0x0][0x360] ;  /* 0x0000d800ff007b82 */ /* 0x000e700000000800 */
[----:B------:R-:W2:Y:S01]  /*0030*/  S2UR UR4, SR_CTAID.X ;  /* 0x00000000000479c3 */ /* 0x000ea20000002500 */
[----:B-1----:R-:W-:Y:S01]  /*0040*/  LOP3.LUT R5, R0, 0xffff, RZ, 0xc0, !PT ;  /* 0x0000ffff00057812 */ /* 0x002fe200078ec0ff */
[----:B0-----:R-:W-:-:S05]  /*0050*/  IMAD.IADD R2, R3, 0x1, R0 ;  /* 0x0000000103027824 */ /* 0x001fca00078e0200 */
[----:B------:R-:W-:Y:S01]  /*0060*/  LOP3.LUT R4, R2, 0xfff, RZ, 0x3c, !PT ;  /* 0x00000fff02047812 */ /* 0x000fe200078e3cff */
[----:B--2---:R-:W-:-:S03]  /*0070*/  IMAD R2, R0, UR4, R3 ;  /* 0x0000000400027c24 */ /* 0x004fc6000f8e0203 */
[----:B------:R-:W-:Y:S02]  /*0080*/  LOP3.LUT R4, R4, 0xffff, RZ, 0xc0, !PT ;  /* 0x0000ffff04047812 */ /* 0x000fe400078ec0ff */
[----:B------:R-:W-:-:S07]  /*0090*/  MOV R9, 0xb0 ;  /* 0x000000b000097802 */ /* 0x000fce0000000f00 */
[----:B------:R-:W-:Y:S05]  /*00a0*/  CALL.REL.NOINC `($__internal_0_$__cuda_sm20_div_u16) ;  /* 0x0000000400887944 */ /* 0x000fea0003c00000 */
[----:B------:R-:W-:Y:S01]  /*00b0*/  LOP3.LUT R9, R8, 0x3, RZ, 0xc0, !PT ;  /* 0x0000000308097812 */ /* 0x000fe200078ec0ff */
[----:B------:R-:W-:Y:S01]  /*00c0*/  BSSY.RECONVERGENT B0, `(.L_x_2) ;  /* 0x0000010000007945 */ /* 0x000fe20003800200 */
[----:B------:R-:W-:Y:S02]  /*00d0*/  IMAD.MOV.U32 R5, RZ, RZ, R3 ;  /* 0x000000ffff057224 */ /* 0x000fe400078e0003 */
[C---:B------:R-:W-:Y:S02]  /*00e0*/  ISETP.NE.AND P0, PT, R9.reuse, 0x2, PT ;  /* 0x000000020900780c */ /* 0x040fe40003f05270 */
[----:B------:R-:W-:-:S11]  /*00f0*/  LOP3.LUT R12, R9, 0x2, RZ, 0x3c, !PT ;  /* 0x00000002090c7812 */ /* 0x000fd600078e3cff */
[----:B------:R-:W-:Y:S05]  /*0100*/  @!P0 BRA `(.L_x_3) ;  /* 0x00000000002c8947 */ /* 0x000fea0003800000 */
[----:B------:R-:W0:Y:S01]  /*0110*/  S2UR UR5, SR_CgaCtaId ;  /* 0x00000000000579c3 */ /* 0x000e220000008800 */
[----:B------:R-:W-:Y:S01]  /*0120*/  UMOV UR4, 0x400 ;  /* 0x0000040000047882 */ /* 0x000fe20000000000 */
[C---:B------:R-:W-:Y:S01]  /*0130*/  IMAD R5, R12.reuse, R0, R3 ;  /* 0x000000000c057224 */ /* 0x040fe200078e0203 */
[----:B------:R-:W-:Y:S01]  /*0140*/  IADD3 R4, PT, PT, -R12, RZ, RZ ;  /* 0x000000ff0c047210 */ /* 0x000fe20007ffe1ff */
[----:B0-----:R-:W-:-:S06]  /*0150*/  ULEA UR4, UR5, UR4, 0x18 ;  /* 0x0000000405047291 */ /* 0x001fcc000f8ec0ff */
[----:B------:R-:W-:-:S07]  /*0160*/  LEA R7, R3, UR4, 0x2 ;  /* 0x0000000403077c11 */ /* 0x000fce000f8e10ff */
.L_x_4:
[----:B------:R-:W-:Y:S01]  /*0170*/  VIADD R4, R4, 0x1 ;  /* 0x0000000104047836 */ /* 0x000fe20000000000 */
[----:B------:R0:W-:Y:S04]  /*0180*/  STS [R7], RZ ;  /* 0x000000ff07007388 */ /* 0x0001e80000000800 */
[----:B------:R-:W-:Y:S01]  /*0190*/  ISETP.NE.AND P0, PT, R4, RZ, PT ;  /* 0x000000ff0400720c */ /* 0x000fe20003f05270 */
[----:B0-----:R-:W-:-:S12]  /*01a0*/  IMAD R7, R0, 0x4, R7 ;  /* 0x0000000400077824 */ /* 0x001fd800078e0207 */
[----:B------:R-:W-:Y:S05]  /*01b0*/  @P0 BRA `(.L_x_4) ;  /* 0xfffffffc00ec0947 */ /* 0x000fea000383ffff */
.L_x_3:
[----:B------:R-:W-:Y:S05]  /*01c0*/  BSYNC.RECONVERGENT B0 ;  /* 0x0000000000007941 */ /* 0x000fea0003800200 */
.L_x_2:
[----:B------:R-:W0:Y:S01]  /*01d0*/  S2UR UR5, SR_CgaCtaId ;  /* 0x00000000000579c3 */ /* 0x000e220000008800 */
[----:B------:R-:W-:Y:S01]  /*01e0*/  UMOV UR4, 0x400 ;  /* 0x0000040000047882 */ /* 0x000fe20000000000 */
[----:B------:R-:W-:Y:S01]  /*01f0*/  BSSY.RECONVERGENT B0, `(.L_x_5) ;  /* 0x000000e000007945 */ /* 0x000fe20003800200 */
[----:B0-----:R-:W-:-:S06]  /*0200*/  ULEA UR4, UR5, UR4, 0x18 ;  /* 0x0000000405047291 */ /* 0x001fcc000f8ec0ff */
[----:B------:R-:W-:-:S07]  /*0210*/  LEA R7, R5, UR4, 0x2 ;  /* 0x0000000405077c11 */ /* 0x000fce000f8e10ff */
.L_x_6:
[C---:B------:R-:W-:Y:S01]  /*0220*/  LEA R4, R0.reuse, R7, 0x2 ;  /* 0x0000000700047211 */ /* 0x040fe200078e10ff */
[C-C-:B------:R-:W-:Y:S01]  /*0230*/  IMAD R6, R0.reuse, 0x8, R7.reuse ;  /* 0x0000000800067824 */ /* 0x140fe200078e0207 */
[----:B------:R0:W-:Y:S01]  /*0240*/  STS [R7], RZ ;  /* 0x000000ff07007388 */ /* 0x0001e20000000800 */
[C---:B------:R-:W-:Y:S02]  /*0250*/  IMAD R8, R0.reuse, 0xc, R7 ;  /* 0x0000000c00087824 */ /* 0x040fe400078e0207 */
[----:B------:R-:W-:Y:S01]  /*0260*/  IMAD R5, R0, 0x4, R5 ;  /* 0x0000000400057824 */ /* 0x000fe200078e0205 */
[----:B------:R1:W-:Y:S04]  /*0270*/  STS [R4], RZ ;  /* 0x000000ff04007388 */ /* 0x0003e80000000800 */
[----:B------:R1:W-:Y:S01]  /*0280*/  STS [R6], RZ ;  /* 0x000000ff06007388 */ /* 0x0003e20000000800 */
[----:B------:R-:W-:-:S02]  /*0290*/  ISETP.GE.U32.AND P0, PT, R5, 0x1000, PT ;  /* 0x000010000500780c */ /* 0x000fc40003f06070 */
[----:B0-----:R-:W-:Y:S01]  /*02a0*/  LEA R7, R0, R7, 0x4 ;  /* 0x0000000700077211 */ /* 0x001fe200078e20ff */
[----:B------:R1:W-:Y:S10]  /*02b0*/  STS [R8], RZ ;  /* 0x000000ff08007388 */ /* 0x0003f40000000800 */
[----:B-1----:R-:W-:Y:S05]  /*02c0*/  @!P0 BRA `(.L_x_6) ;  /* 0xfffffffc00d48947 */ /* 0x002fea000383ffff */
[----:B------:R-:W-:Y:S05]  /*02d0*/  BSYNC.RECONVERGENT B0 ;  /* 0x0000000000007941 */ /* 0x000fea0003800200 */
.L_x_5:
[----:B------:R-:W0:Y:S01]  /*02e0*/  LDCU UR8, c[0x0][0x388] ;  /* 0x00007100ff0877ac */ /* 0x000e220008000800 */
[----:B------:R-:W1:Y:S01]  /*02f0*/  LDC.64 R4, c[0x0][0x390] ;  /* 0x0000e400ff047b82 */ /* 0x000e620000000a00 */
[----:B------:R-:W-:Y:S07]  /*0300*/  BSSY.RECONVERGENT B0, `(.L_x_7) ;  /* 0x0000010000007945 */ /* 0x000fee0003800200 */
[----:B------:R-:W-:Y:S01]  /*0310*/  BAR.SYNC.DEFER_BLOCKING 0x0 ;  /* 0x0000000000007b1d */ /* 0x000fe20000010000 */
[----:B------:R-:W-:-:S05]  /*0320*/  ISETP.NE.AND P0, PT, R9, 0x2, PT ;  /* 0x000000020900780c */ /* 0x000fca0003f05270 */
[----:B------:R-:W2:Y:S01]  /*0330*/  LDCU.64 UR6, c[0x0][0x358] ;  /* 0x00006b00ff0677ac */ /* 0x000ea20008000a00 */
[----:B0-----:R-:W-:-:S13]  /*0340*/  ISETP.GE.U32.AND P1, PT, R2, UR8, PT ;  /* 0x0000000802007c0c */ /* 0x001fda000bf26070 */
[----:B------:R-:W-:Y:S05]  /*0350*/  @P1 BRA `(.L_x_8) ;  /* 0x0000000000281947 */ /* 0x000fea0003800000 */
[----:B------:R-:W0:Y:S01]  /*0360*/  LDC.64 R8, c[0x0][0x380] ;  /* 0x0000e000ff087b82 */ /* 0x000e220000000a00 */
[----:B------:R-:W3:Y:S02]  /*0370*/  LDCU UR5, c[0x0][0x370] ;  /* 0x00006e00ff0577ac */ /* 0x000ee40008000800 */
[----:B---3--:R-:W-:-:S07]  /*0380*/  IMAD R11, R0, UR5, RZ ;  /* 0x00000005000b7c24 */ /* 0x008fce000f8e02ff */
.L_x_9:
[----:B0-----:R-:W-:-:S06]  /*0390*/  IMAD.WIDE.U32 R6, R2, 0x4, R8 ;  /* 0x0000000402067825 */ /* 0x001fcc00078e0008 */
[----:B--2---:R-:W2:Y:S01]  /*03a0*/  LDG.E R6, desc[UR6][R6.64] ;  /* 0x0000000606067981 */ /* 0x004ea2000c1e1900 */
[----:B------:R-:W-:-:S05]  /*03b0*/  IMAD.IADD R2, R11, 0x1, R2 ;  /* 0x000000010b027824 */ /* 0x000fca00078e0202 */
[----:B------:R-:W-:Y:S02]  /*03c0*/  ISETP.GE.U32.AND P1, PT, R2, UR8, PT ;  /* 0x0000000802007c0c */ /* 0x000fe4000bf26070 */
[----:B--23--:R-:W-:-:S05]  /*03d0*/  LEA R10, R6, UR4, 0x2 ;  /* 0x00000004060a7c11 */ /* 0x00cfca000f8e10ff */
[----:B------:R3:W-:Y:S06]  /*03e0*/  ATOMS.POPC.INC.32 RZ, [R10+URZ] ;  /* 0x000000000aff7f8c */ /* 0x0007ec000d8000ff */
[----:B------:R-:W-:Y:S05]  /*03f0*/  @!P1 BRA `(.L_x_9) ;  /* 0xfffffffc00e49947 */ /* 0x000fea000383ffff */
.L_x_8:
[----:B--2---:R-:W-:Y:S05]  /*0400*/  BSYNC.RECONVERGENT B0 ;  /* 0x0000000000007941 */ /* 0x004fea0003800200 */
.L_x_7:
[----:B------:R-:W-:Y:S06]  /*0410*/  BAR.SYNC.DEFER_BLOCKING 0x0 ;  /* 0x0000000000007b1d */ /* 0x000fec0000010000 */
[----:B------:R-:W-:Y:S04]  /*0420*/  BSSY.RECONVERGENT B0, `(.L_x_10) ;  /* 0x000000e000007945 */ /* 0x000fe80003800200 */
[----:B------:R-:W-:Y:S05]  /*0430*/  @!P0 BRA `(.L_x_11) ;  /* 0x0000000000308947 */ /* 0x000fea0003800000 */
[----:B------:R-:W0:Y:S01]  /*0440*/  LDC.64 R6, c[0x0][0x390] ;  /* 0x0000e400ff067b82 */ /* 0x000e220000000a00 */
[C---:B------:R-:W-:Y:S01]  /*0450*/  LEA R9, R3.reuse, UR4, 0x2 ;  /* 0x0000000403097c11 */ /* 0x040fe2000f8e10ff */
[----:B------:R-:W-:Y:S02]  /*0460*/  IMAD.MOV R2, RZ, RZ, -R12 ;  /* 0x000000ffff027224 */ /* 0x000fe400078e0a0c */
[----:B0-----:R-:W-:-:S04]  /*0470*/  IMAD.WIDE.U32 R6, R3, 0x4, R6 ;  /* 0x0000000403067825 */ /* 0x001fc800078e0006 */
[----:B------:R-:W-:-:S07]  /*0480*/  IMAD R3, R12, R0, R3 ;  /* 0x000000000c037224 */ /* 0x000fce00078e0203 */
.L_x_12:
[----:B------:R0:W2:Y:S01]  /*0490*/  LDS R11, [R9] ;  /* 0x00000000090b7984 */ /* 0x0000a20000000800 */
[----:B------:R-:W-:-:S04]  /*04a0*/  IADD3 R2, PT, PT, R2, 0x1, RZ ;  /* 0x0000000102027810 */ /* 0x000fc80007ffe0ff */
[----:B------:R-:W-:Y:S01]  /*04b0*/  ISETP.NE.AND P0, PT, R2, RZ, PT ;  /* 0x000000ff0200720c */ /* 0x000fe20003f05270 */
[C---:B0-----:R-:W-:Y:S01]  /*04c0*/  IMAD R9, R0.reuse, 0x4, R9 ;  /* 0x0000000400097824 */ /* 0x041fe200078e0209 */
[----:B--2---:R0:W-:Y:S02]  /*04d0*/  REDG.E.ADD.STRONG.GPU desc[UR6][R6.64], R11 ;  /* 0x0000000b0600798e */ /* 0x0041e4000c12e106 */
[----:B0-----:R-:W-:-:S09]  /*04e0*/  IMAD.WIDE.U32 R6, R0, 0x4, R6 ;  /* 0x0000000400067825 */ /* 0x001fd200078e0006 */
[----:B------:R-:W-:Y:S05]  /*04f0*/  @P0 BRA `(.L_x_12) ;  /* 0xfffffffc00e40947 */ /* 0x000fea000383ffff */
.L_x_11:
[----:B------:R-:W-:Y:S05]  /*0500*/  BSYNC.RECONVERGENT B0 ;  /* 0x0000000000007941 */ /* 0x000fea0003800200 */
.L_x_10:
[C-C-:B------:R-:W-:Y:S01]  /*0510*/  IMAD R15, R0.reuse, 0x2, R3.reuse ;  /* 0x00000002000f7824 */ /* 0x140fe200078e0203 */
[C---:B------:R-:W-:Y:S01]  /*0520*/  IADD3 R19, PT, PT, R3.reuse, R0, RZ ;  /* 0x0000000003137210 */ /* 0x040fe20007ffe0ff */
[----:B------:R-:W-:Y:S01]  /*0530*/  IMAD R17, R0, 0x3, R3 ;  /* 0x0000000300117824 */ /* 0x000fe200078e0203 */
[----:B------:R-:W-:-:S07]  /*0540*/  LEA R21, R3, UR4, 0x2 ;  /* 0x0000000403157c11 */ /* 0x000fce000f8e10ff */
.L_x_13:
[C-C-:B------:R-:W-:Y:S01]  /*0550*/  IMAD R2, R0.reuse, 0x4, R21.reuse ;  /* 0x0000000400027824 */ /* 0x140fe200078e0215 */
[----:B0-----:R0:W2:Y:S01]  /*0560*/  LDS R23, [R21] ;  /* 0x0000000015177984 */ /* 0x0010a20000000800 */
[C-C-:B------:R-:W-:Y:S02]  /*0570*/  IMAD R14, R0.reuse, 0x8, R21.reuse ;  /* 0x00000008000e7824 */ /* 0x140fe400078e0215 */
[----:B------:R-:W-:Y:S01]  /*0580*/  IMAD R16, R0, 0xc, R21 ;  /* 0x0000000c00107824 */ /* 0x000fe200078e0215 */
[----:B------:R-:W4:Y:S01]  /*0590*/  LDS R25, [R2] ;  /* 0x0000000002197984 */ /* 0x000f220000000800 */
[----:B-1----:R-:W-:-:S03]  /*05a0*/  IMAD.WIDE.U32 R6, R3, 0x4, R4 ;  /* 0x0000000403067825 */ /* 0x002fc600078e0004 */
[----:B------:R-:W1:Y:S01]  /*05b0*/  LDS R27, [R14] ;  /* 0x000000000e1b7984 */ /* 0x000e620000000800 */
[----:B------:R-:W-:-:S03]  /*05c0*/  IMAD.WIDE.U32 R8, R19, 0x4, R4 ;  /* 0x0000000413087825 */ /* 0x000fc600078e0004 */
[----:B------:R-:W5:Y:S01]  /*05d0*/  LDS R29, [R16] ;  /* 0x00000000101d7984 */ /* 0x000f620000000800 */
[----:B------:R-:W-:Y:S01]  /*05e0*/  IADD3 R3, PT, PT, R0, R3, R0 ;  /* 0x0000000300037210 */ /* 0x000fe20007ffe000 */
[----:B---3--:R-:W-:-:S03]  /*05f0*/  IMAD.WIDE.U32 R10, R15, 0x4, R4 ;  /* 0x000000040f0a7825 */ /* 0x008fc600078e0004 */
[----:B------:R-:W-:Y:S01]  /*0600*/  IADD3 R3, PT, PT, R0, R3, R0 ;  /* 0x0000000300037210 */ /* 0x000fe20007ffe000 */
[----:B------:R-:W-:-:S03]  /*0610*/  IMAD.WIDE.U32 R12, R17, 0x4, R4 ;  /* 0x00000004110c7825 */ /* 0x000fc600078e0004 */
[----:B------:R-:W-:Y:S01]  /*0620*/  ISETP.GE.U32.AND P0, PT, R3, 0x1000, PT ;  /* 0x000010000300780c */ /* 0x000fe20003f06070 */
[C---:B------:R-:W-:Y:S01]  /*0630*/  IMAD R17, R0.reuse, 0x4, R17 ;  /* 0x0000000400117824 */ /* 0x040fe200078e0211 */
[C---:B------:R-:W-:Y:S01]  /*0640*/  LEA R15, R0.reuse, R15, 0x2 ;  /* 0x0000000f000f7211 */ /* 0x040fe200078e10ff */
[C---:B------:R-:W-:Y:S01]  /*0650*/  IMAD R19, R0.reuse, 0x4, R19 ;  /* 0x0000000400137824 */ /* 0x040fe200078e0213 */
[----:B0-----:R-:W-:Y:S01]  /*0660*/  LEA R21, R0, R21, 0x4 ;  /* 0x0000001500157211 */ /* 0x001fe200078e20ff */
[----:B--2---:R0:W-:Y:S04]  /*0670*/  REDG.E.ADD.STRONG.GPU desc[UR6][R6.64], R23 ;  /* 0x000000170600798e */ /* 0x0041e8000c12e106 */
[----:B----4-:R0:W-:Y:S04]  /*0680*/  REDG.E.ADD.STRONG.GPU desc[UR6][R8.64], R25 ;  /* 0x000000190800798e */ /* 0x0101e8000c12e106 */
[----:B-1----:R0:W-:Y:S04]  /*0690*/  REDG.E.ADD.STRONG.GPU desc[UR6][R10.64], R27 ;  /* 0x0000001b0a00798e */ /* 0x0021e8000c12e106 */
[----:B-----5:R0:W-:Y:S01]  /*06a0*/  REDG.E.ADD.STRONG.GPU desc[UR6][R12.64], R29 ;  /* 0x0000001d0c00798e */ /* 0x0201e2000c12e106 */
[----:B------:R-:W-:Y:S05]  /*06b0*/  @!P0 BRA `(.L_x_13) ;  /* 0xfffffffc00a48947 */ /* 0x000fea000383ffff */
[----:B------:R-:W-:Y:S05]  /*06c0*/  EXIT ;  /* 0x000000000000794d */ /* 0x000fea0003800000 */
        .weak           $__internal_0_$__cuda_sm20_div_u16
        .type           $__internal_0_$__cuda_sm20_div_u16,@function
        .size           $__internal_0_$__cuda_sm20_div_u16,(.L_x_15 - $__internal_0_$__cuda_sm20_div_u16)
$__internal_0_$__cuda_sm20_div_u16:
[----:B------:R-:W0:Y:S01]  /*06d0*/  I2F.U16 R6, R5 ;  /* 0x0000000500067306 */ /* 0x000e220000101000 */
[----:B------:R-:W-:Y:S01]  /*06e0*/  IMAD.MOV.U32 R7, RZ, RZ, 0x4b800000 ;  /* 0x4b800000ff077424 */ /* 0x000fe200078e00ff */
[----:B------:R-:W-:Y:S02]  /*06f0*/  I2FP.F32.U32.RZ R4, R4 ;  /* 0x0000000400047245 */ /* 0x000fe4000020d000 */
[C---:B0-----:R-:W-:Y:S02]  /*0700*/  FSETP.GEU.AND P1, PT, |R6|.reuse, 1.175494350822287508e-38, PT ;  /* 0x008000000600780b */ /* 0x041fe40003f2e200 */
[----:B------:R-:W-:Y:S02]  /*0710*/  FSETP.GT.AND P0, PT, |R6|, 8.50705917302346158658e+37, PT ;  /* 0x7e8000000600780b */ /* 0x000fe40003f04200 */
[----:B------:R-:W-:-:S04]  /*0720*/  FSEL R7, R7, 1, !P1 ;  /* 0x3f80000007077808 */ /* 0x000fc80004800000 */
[----:B------:R-:W-:Y:S02]  /*0730*/  FSEL R7, R7, 0.25, !P0 ;  /* 0x3e80000007077808 */ /* 0x000fe40004000000 */
[----:B------:R-:W-:Y:S01]  /*0740*/  ISETP.NE.U32.AND P0, PT, R5, RZ, PT ;  /* 0x000000ff0500720c */ /* 0x000fe20003f05070 */
[----:B------:R-:W-:Y:S02]  /*0750*/  HFMA2 R5, -RZ, RZ, 0, 0 ;  /* 0x00000000ff057431 */ /* 0x000fe400000001ff */
[----:B------:R-:W-:-:S06]  /*0760*/  FMUL R6, R6, R7 ;  /* 0x0000000706067220 */ /* 0x000fcc0000400000 */
[----:B------:R-:W0:Y:S02]  /*0770*/  MUFU.RCP R6, R6 ;  /* 0x0000000600067308 */ /* 0x000e240000001000 */
[----:B0-----:R-:W-:-:S04]  /*0780*/  FMUL R7, R7, R6 ;  /* 0x0000000607077220 */ /* 0x001fc80000400000 */
[----:B------:R-:W-:-:S04]  /*0790*/  VIADD R7, R7, 0x2 ;  /* 0x0000000207077836 */ /* 0x000fc80000000000 */
[----:B------:R-:W-:Y:S01]  /*07a0*/  FMUL.RZ R7, R4, R7 ;  /* 0x0000000704077220 */ /* 0x000fe2000040c000 */
[----:B------:R-:W-:-:S05]  /*07b0*/  IMAD.MOV.U32 R4, RZ, RZ, R9 ;  /* 0x000000ffff047224 */ /* 0x000fca00078e0009 */
[----:B------:R-:W0:Y:S02]  /*07c0*/  F2I.U32.TRUNC.NTZ R7, R7 ;  /* 0x0000000700077305 */ /* 0x000e24000020f000 */
[----:B0-----:R-:W-:Y:S02]  /*07d0*/  LOP3.LUT R8, R7, 0xffff, RZ, 0xc0, !PT ;  /* 0x0000ffff07087812 */ /* 0x001fe400078ec0ff */
[----:B------:R-:W-:Y:S01]  /*07e0*/  @!P0 MOV R8, 0xffffffff ;  /* 0xffffffff00088802 */ /* 0x000fe20000000f00 */
[----:B------:R-:W-:Y:S06]  /*07f0*/  RET.REL.NODEC R4 `(_Z16histogram_kernelPKjjPj) ;  /* 0xfffffff804007950 */ /* 0x000fec0003c3ffff */
.L_x_14:
        /* <DEDUP_REMOVED lines=16> */
.L_x_15:


//--------------------- .nv.shared._Z10saturationPj --------------------------
	.section	.nv.shared._Z10saturationPj,"aw",@nobits
	.sectionflags	@""
	.align	16
	.zero		1024


//--------------------- .nv.shared.reserved.0     --------------------------
	.section	.nv.shared.reserved.0,"aw",@nobits
	.weak		__nv_reservedSMEM_offset_0_alias
	.size		__nv_reservedSMEM_offset_0_alias, 0, 64
	.other		__nv_reservedSMEM_offset_0_alias,@"STO_CUDA_RESERVED_SHARED STV_DEFAULT"
__nv_reservedSMEM_offset_0_alias:
	.zero		0
	.zero		64


//--------------------- .nv.shared._Z16histogram_kernelPKjjPj --------------------------
	.section	.nv.shared._Z16histogram_kernelPKjjPj,"aw",@nobits
	.sectionflags	@""
	.align	16
	.zero		1024


//--------------------- .nv.constant0._Z10saturationPj --------------------------
	.section	.nv.constant0._Z10saturationPj,"a",@progbits
	.sectionflags	@""
	.align	4
.nv.constant0._Z10saturationPj:
	.zero		904


//--------------------- .nv.constant0._Z16histogram_kernelPKjjPj --------------------------
	.section	.nv.constant0._Z16histogram_kernelPKjjPj,"a",@progbits
	.sectionflags	@""
	.align	4
.nv.constant0._Z16histogram_kernelPKjjPj:
	.zero		920


//--------------------- SYMBOLS --------------------------

	.type		.nv.reservedSmem.offset0,@object
	.size		.nv.reservedSmem.offset0,0x4
	.type		.nv.reservedSmem.cap,@object
	.size		.nv.reservedSmem.cap,0x4
